//
// Generated by NVIDIA NVVM Compiler
//
// Compiler Build ID: CL-36424714
// Cuda compilation tools, release 13.0, V13.0.88
// Based on NVVM 20.0.0
//

.version 9.0
.target sm_100
.address_size 64

	// .globl	_Z12vec_add_cudaPfS_S_i

.visible .entry _Z12vec_add_cudaPfS_S_i(
	.param .u64 .ptr .align 1 _Z12vec_add_cudaPfS_S_i_param_0,
	.param .u64 .ptr .align 1 _Z12vec_add_cudaPfS_S_i_param_1,
	.param .u64 .ptr .align 1 _Z12vec_add_cudaPfS_S_i_param_2,
	.param .u32 _Z12vec_add_cudaPfS_S_i_param_3
)
{
	.reg .pred 	%p<2>;
	.reg .b32 	%r<6>;
	.reg .b32 	%f<4>;
	.reg .b64 	%rd<11>;

	ld.param.u64 	%rd1, [_Z12vec_add_cudaPfS_S_i_param_0];
	ld.param.u64 	%rd2, [_Z12vec_add_cudaPfS_S_i_param_1];
	ld.param.u64 	%rd3, [_Z12vec_add_cudaPfS_S_i_param_2];
	ld.param.u32 	%r2, [_Z12vec_add_cudaPfS_S_i_param_3];
	mov.u32 	%r3, %ctaid.x;
	mov.u32 	%r4, %ntid.x;
	mov.u32 	%r5, %tid.x;
	mad.lo.s32 	%r1, %r3, %r4, %r5;
	setp.ge.s32 	%p1, %r1, %r2;
	@%p1 bra 	$L__BB0_2;
	cvta.to.global.u64 	%rd4, %rd1;
	cvta.to.global.u64 	%rd5, %rd2;
	cvta.to.global.u64 	%rd6, %rd3;
	mul.wide.s32 	%rd7, %r1, 4;
	add.s64 	%rd8, %rd4, %rd7;
	ld.global.f32 	%f1, [%rd8];
	add.s64 	%rd9, %rd5, %rd7;
	ld.global.f32 	%f2, [%rd9];
	add.f32 	%f3, %f1, %f2;
	add.s64 	%rd10, %rd6, %rd7;
	st.global.f32 	[%rd10], %f3;
$L__BB0_2:
	ret;

}


// ===== COMPILED SASS (sm_100) =====

	.target	sm_100

	.elftype	@"ET_EXEC"


//--------------------- .note.nv.tkinfo           --------------------------
	.section	.note.nv.tkinfo,"",@"SHT_NOTE"
	.sectionflags	@"SHF_NOTE_NV_TKINFO"
	.tkinfo
        /*0018*/ 	.word	0x00000002
        /*0030*/ 	.string	""
        /*0030*/ 	.string	"ptxas"
        /*0030*/ 	.string	"Cuda compilation tools, release 13.0, V13.0.88"
        /*0030*/ 	.string	"Build cuda_13.0.r13.0/compiler.36424714_0"
        /*0030*/ 	.string	"-arch sm_100 -m 64 "



//--------------------- .note.nv.cuinfo           --------------------------
	.section	.note.nv.cuinfo,"",@"SHT_NOTE"
	.sectionflags	@"SHF_NOTE_NV_CUINFO"
        /*0018*/ 	.short	0x0002
        /*001a*/ 	.short	0x0064
        /*001c*/ 	.short	0x0082
	.zero		2


//--------------------- .nv.info                  --------------------------
	.section	.nv.info,"",@"SHT_CUDA_INFO"
	.align	4


	//----- nvinfo : EIATTR_REGCOUNT
	.align		4
        /*0000*/ 	.byte	0x04, 0x2f
        /*0002*/ 	.short	(.L_1 - .L_0)
	.align		4
.L_0:
        /*0004*/ 	.word	index@(_Z12vec_add_cudaPfS_S_i)
        /*0008*/ 	.word	0x0000000c


	//----- nvinfo : EIATTR_FRAME_SIZE
	.align		4
.L_1:
        /*000c*/ 	.byte	0x04, 0x11
        /*000e*/ 	.short	(.L_3 - .L_2)
	.align		4
.L_2:
        /*0010*/ 	.word	index@(_Z12vec_add_cudaPfS_S_i)
        /*0014*/ 	.word	0x00000000


	//----- nvinfo : EIATTR_MIN_STACK_SIZE
	.align		4
.L_3:
        /*0018*/ 	.byte	0x04, 0x12
        /*001a*/ 	.short	(.L_5 - .L_4)
	.align		4
.L_4:
        /*001c*/ 	.word	index@(_Z12vec_add_cudaPfS_S_i)
        /*0020*/ 	.word	0x00000000
.L_5:


//--------------------- .nv.compat                --------------------------
	.section	.nv.compat,"",@"SHT_CUDA_COMPAT_INFO"
	.align	4
        /*0000*/ 	.byte	0x02, 0x09, 0x00, 0x00, 0x02, 0x02, 0x01, 0x00, 0x02, 0x05, 0x05, 0x00, 0x03, 0x07, 0x01, 0x01
        /*0010*/ 	.byte	0x02, 0x03, 0x00, 0x00, 0x02, 0x06, 0x01, 0x00, 0x04, 0x0b, 0x08, 0x00, 0x09, 0x00, 0x00, 0x00
        /*0020*/ 	.byte	0x00, 0x00, 0x00, 0x00


//--------------------- .nv.info._Z12vec_add_cudaPfS_S_i --------------------------
	.section	.nv.info._Z12vec_add_cudaPfS_S_i,"",@"SHT_CUDA_INFO"
	.sectionflags	@""
	.align	4


	//----- nvinfo : EIATTR_CUDA_API_VERSION
	.align		4
        /*0000*/ 	.byte	0x04, 0x37
        /*0002*/ 	.short	(.L_7 - .L_6)
.L_6:
        /*0004*/ 	.word	0x00000082


	//----- nvinfo : EIATTR_KPARAM_INFO
	.align		4
.L_7:
        /*0008*/ 	.byte	0x04, 0x17
        /*000a*/ 	.short	(.L_9 - .L_8)
.L_8:
        /*000c*/ 	.word	0x00000000
        /*0010*/ 	.short	0x0003
        /*0012*/ 	.short	0x0018
        /*0014*/ 	.byte	0x00, 0xf0, 0x11, 0x00


	//----- nvinfo : EIATTR_KPARAM_INFO
	.align		4
.L_9:
        /*0018*/ 	.byte	0x04, 0x17
        /*001a*/ 	.short	(.L_11 - .L_10)
.L_10:
        /*001c*/ 	.word	0x00000000
        /*0020*/ 	.short	0x0002
        /*0022*/ 	.short	0x0010
        /*0024*/ 	.byte	0x00, 0xf5, 0x21, 0x00


	//----- nvinfo : EIATTR_KPARAM_INFO
	.align		4
.L_11:
        /*0028*/ 	.byte	0x04, 0x17
        /*002a*/ 	.short	(.L_13 - .L_12)
.L_12:
        /*002c*/ 	.word	0x00000000
        /*0030*/ 	.short	0x0001
        /*0032*/ 	.short	0x0008
        /*0034*/ 	.byte	0x00, 0xf5, 0x21, 0x00


	//----- nvinfo : EIATTR_KPARAM_INFO
	.align		4
.L_13:
        /*0038*/ 	.byte	0x04, 0x17
        /*003a*/ 	.short	(.L_15 - .L_14)
.L_14:
        /*003c*/ 	.word	0x00000000
        /*0040*/ 	.short	0x0000
        /*0042*/ 	.short	0x0000
        /*0044*/ 	.byte	0x00, 0xf5, 0x21, 0x00


	//----- nvinfo : EIATTR_SPARSE_MMA_MASK
	.align		4
.L_15:
        /*0048*/ 	.byte	0x03, 0x50
        /*004a*/ 	.short	0x0000


	//----- nvinfo : EIATTR_MAXREG_COUNT
	.align		4
        /*004c*/ 	.byte	0x03, 0x1b
        /*004e*/ 	.short	0x00ff


	//----- nvinfo : EIATTR_MERCURY_ISA_VERSION
	.align		4
        /*0050*/ 	.byte	0x03, 0x5f
        /*0052*/ 	.short	0x0101


	//----- nvinfo : EIATTR_VRC_CTA_INIT_COUNT
	.align		4
        /*0054*/ 	.byte	0x02, 0x4a
	.zero		1
	.zero		1


	//----- nvinfo : EIATTR_EXIT_INSTR_OFFSETS
	.align		4
        /*0058*/ 	.byte	0x04, 0x1c
        /*005a*/ 	.short	(.L_17 - .L_16)


	//   ....[0]....
.L_16:
        /*005c*/ 	.word	0x00000070


	//   ....[1]....
        /*0060*/ 	.word	0x00000130


	//----- nvinfo : EIATTR_CBANK_PARAM_SIZE
	.align		4
.L_17:
        /*0064*/ 	.byte	0x03, 0x19
        /*0066*/ 	.short	0x001c


	//----- nvinfo : EIATTR_PARAM_CBANK
	.align		4
        /*0068*/ 	.byte	0x04, 0x0a
        /*006a*/ 	.short	(.L_19 - .L_18)
	.align		4
.L_18:
        /*006c*/ 	.word	index@(.nv.constant0._Z12vec_add_cudaPfS_S_i)
        /*0070*/ 	.short	0x0380
        /*0072*/ 	.short	0x001c


	//----- nvinfo : EIATTR_SW_WAR
	.align		4
.L_19:
        /*0074*/ 	.byte	0x04, 0x36
        /*0076*/ 	.short	(.L_21 - .L_20)
.L_20:
        /*0078*/ 	.word	0x00000008
.L_21:


//--------------------- .nv.callgraph             --------------------------
	.section	.nv.callgraph,"",@"SHT_CUDA_CALLGRAPH"
	.align	4
	.sectionentsize	8
	.align		4
        /*0000*/ 	.word	0x00000000
	.align		4
        /*0004*/ 	.word	0xffffffff
	.align		4
        /*0008*/ 	.word	0x00000000
	.align		4
        /*000c*/ 	.word	0xfffffffe
	.align		4
        /*0010*/ 	.word	0x00000000
	.align		4
        /*0014*/ 	.word	0xfffffffd
	.align		4
        /*0018*/ 	.word	0x00000000
	.align		4
        /*001c*/ 	.word	0xfffffffc


//--------------------- .text._Z12vec_add_cudaPfS_S_i --------------------------
	.section	.text._Z12vec_add_cudaPfS_S_i,"ax",@progbits
	.align	128
        .global         _Z12vec_add_cudaPfS_S_i
        .type           _Z12vec_add_cudaPfS_S_i,@function
        .size           _Z12vec_add_cudaPfS_S_i,(.L_x_1 - _Z12vec_add_cudaPfS_S_i)
        .other          _Z12vec_add_cudaPfS_S_i,@"STO_CUDA_ENTRY STV_DEFAULT"
_Z12vec_add_cudaPfS_S_i:
.text._Z12vec_add_cudaPfS_S_i:
[----:B------:R-:W-:Y:S01]  /*0000*/  LDC R1, c[0x0][0x37c] ;  /* 0x0000df00ff017b82 */ /* 0x000fe20000000800 */
[----:B------:R-:W0:Y:S07]  /*0010*/  S2R R0, SR_TID.X ;  /* 0x0000000000007919 */ /* 0x000e2e0000002100 */
[----:B------:R-:W0:Y:S01]  /*0020*/  S2UR UR4, SR_CTAID.X ;  /* 0x00000000000479c3 */ /* 0x000e220000002500 */
[----:B------:R-:W1:Y:S07]  /*0030*/  LDCU UR5, c[0x0][0x398] ;  /* 0x00007300ff0577ac */ /* 0x000e6e0008000800 */
[----:B------:R-:W0:Y:S02]  /*0040*/  LDC R9, c[0x0][0x360] ;  /* 0x0000d800ff097b82 */ /* 0x000e240000000800 */
[----:B0-----:R-:W-:-:S05]  /*0050*/  IMAD R9, R9, UR4, R0 ;  /* 0x0000000409097c24 */ /* 0x001fca000f8e0200 */
[----:B-1----:R-:W-:-:S13]  /*0060*/  ISETP.GE.AND P0, PT, R9, UR5, PT ;  /* 0x0000000509007c0c */ /* 0x002fda000bf06270 */
[----:B------:R-:W-:Y:S05]  /*0070*/  @P0 EXIT ;  /* 0x000000000000094d */ /* 0x000fea0003800000 */
[----:B------:R-:W0:Y:S01]  /*0080*/  LDC.64 R2, c[0x0][0x380] ;  /* 0x0000e000ff027b82 */ /* 0x000e220000000a00 */
[----:B------:R-:W1:Y:S07]  /*0090*/  LDCU.64 UR4, c[0x0][0x358] ;  /* 0x00006b00ff0477ac */ /* 0x000e6e0008000a00 */
[----:B------:R-:W2:Y:S08]  /*00a0*/  LDC.64 R4, c[0x0][0x388] ;  /* 0x0000e200ff047b82 */ /* 0x000eb00000000a00 */
[----:B------:R-:W3:Y:S01]  /*00b0*/  LDC.64 R6, c[0x0][0x390] ;  /* 0x0000e400ff067b82 */ /* 0x000ee20000000a00 */
[----:B0-----:R-:W-:-:S06]  /*00c0*/  IMAD.WIDE R2, R9, 0x4, R2 ;  /* 0x0000000409027825 */ /* 0x001fcc00078e0202 */
[----:B-1----:R-:W4:Y:S01]  /*00d0*/  LDG.E R2, desc[UR4][R2.64] ;  /* 0x0000000402027981 */ /* 0x002f22000c1e1900 */
[----:B--2---:R-:W-:-:S06]  /*00e0*/  IMAD.WIDE R4, R9, 0x4, R4 ;  /* 0x0000000409047825 */ /* 0x004fcc00078e0204 */
[----:B------:R-:W4:Y:S01]  /*00f0*/  LDG.E R5, desc[UR4][R4.64] ;  /* 0x0000000404057981 */ /* 0x000f22000c1e1900 */
[----:B---3--:R-:W-:-:S04]  /*0100*/  IMAD.WIDE R6, R9, 0x4, R6 ;  /* 0x0000000409067825 */ /* 0x008fc800078e0206 */
[----:B----4-:R-:W-:-:S05]  /*0110*/  FADD R9, R2, R5 ;  /* 0x0000000502097221 */ /* 0x010fca0000000000 */
[----:B------:R-:W-:Y:S01]  /*0120*/  STG.E desc[UR4][R6.64], R9 ;  /* 0x0000000906007986 */ /* 0x000fe2000c101904 */
[----:B------:R-:W-:Y:S05]  /*0130*/  EXIT ;  /* 0x000000000000794d */ /* 0x000fea0003800000 */
.L_x_0:
[----:B------:R-:W-:-:S00]  /*0140*/  BRA `(.L_x_0) ;  /* 0xfffffffc00fc7947 */ /* 0x000fc0000383ffff */
[----:B------:R-:W-:-:S00]  /*0150*/  NOP ;  /* 0x0000000000007918 */ /* 0x000fc00000000000 */
        /* <DEDUP_REMOVED lines=10> */
.L_x_1:


//--------------------- .nv.shared.reserved.0     --------------------------
	.section	.nv.shared.reserved.0,"aw",@nobits
	.weak		__nv_reservedSMEM_offset_0_alias
	.size		__nv_reservedSMEM_offset_0_alias, 0, 64
	.other		__nv_reservedSMEM_offset_0_alias,@"STO_CUDA_RESERVED_SHARED STV_DEFAULT"
__nv_reservedSMEM_offset_0_alias:
	.zero		0
	.zero		64


//--------------------- .nv.constant0._Z12vec_add_cudaPfS_S_i --------------------------
	.section	.nv.constant0._Z12vec_add_cudaPfS_S_i,"a",@progbits
	.sectionflags	@""
	.align	4
.nv.constant0._Z12vec_add_cudaPfS_S_i:
	.zero		924


//--------------------- SYMBOLS --------------------------

	.type		.nv.reservedSmem.offset0,@object
	.size		.nv.reservedSmem.offset0,0x4
